//
// Generated by NVIDIA NVVM Compiler
//
// Compiler Build ID: CL-36424714
// Cuda compilation tools, release 13.0, V13.0.88
// Based on NVVM 20.0.0
//

.version 9.0
.target sm_100
.address_size 64

	// .globl	default_function_kernel

.visible .entry default_function_kernel(
	.param .u64 .ptr .align 1 default_function_kernel_param_0,
	.param .u64 .ptr .align 1 default_function_kernel_param_1,
	.param .u64 .ptr .align 1 default_function_kernel_param_2
)
.maxntid 42
{
	.reg .pred 	%p<2>;
	.reg .b32 	%r<9>;
	.reg .b32 	%f<6>;
	.reg .b64 	%rd<13>;

	ld.param.u64 	%rd1, [default_function_kernel_param_0];
	ld.param.u64 	%rd2, [default_function_kernel_param_1];
	ld.param.u64 	%rd3, [default_function_kernel_param_2];
	cvta.to.global.u64 	%rd4, %rd3;
	mov.u32 	%r1, %ctaid.x;
	mov.u32 	%r3, %tid.x;
	mad.lo.s32 	%r2, %r1, 42, %r3;
	mul.wide.u32 	%rd5, %r2, 4;
	add.s64 	%rd6, %rd4, %rd5;
	ld.global.nc.f32 	%f5, [%rd6];
	setp.gt.f32 	%p1, %f5, 0f00000000;
	@%p1 bra 	$L__BB0_2;
	cvta.to.global.u64 	%rd7, %rd1;
	mad.lo.s32 	%r4, %r1, -30, %r2;
	mul.hi.u32 	%r5, %r4, -2004318071;
	shr.u32 	%r6, %r5, 3;
	mul.lo.s32 	%r7, %r6, 15;
	sub.s32 	%r8, %r4, %r7;
	mul.wide.u32 	%rd8, %r8, 4;
	add.s64 	%rd9, %rd7, %rd8;
	ld.global.nc.f32 	%f4, [%rd9];
	mul.f32 	%f5, %f5, %f4;
$L__BB0_2:
	cvta.to.global.u64 	%rd10, %rd2;
	add.s64 	%rd12, %rd10, %rd5;
	st.global.f32 	[%rd12], %f5;
	ret;

}


// ===== COMPILED SASS (sm_100) =====

	.target	sm_100

	.elftype	@"ET_EXEC"


//--------------------- .note.nv.tkinfo           --------------------------
	.section	.note.nv.tkinfo,"",@"SHT_NOTE"
	.sectionflags	@"SHF_NOTE_NV_TKINFO"
	.tkinfo
        /*0018*/ 	.word	0x00000002
        /*0030*/ 	.string	""
        /*0030*/ 	.string	"ptxas"
        /*0030*/ 	.string	"Cuda compilation tools, release 13.0, V13.0.88"
        /*0030*/ 	.string	"Build cuda_13.0.r13.0/compiler.36424714_0"
        /*0030*/ 	.string	"-arch sm_100 -m 64 "



//--------------------- .note.nv.cuinfo           --------------------------
	.section	.note.nv.cuinfo,"",@"SHT_NOTE"
	.sectionflags	@"SHF_NOTE_NV_CUINFO"
        /*0018*/ 	.short	0x0002
        /*001a*/ 	.short	0x0064
        /*001c*/ 	.short	0x0082
	.zero		2


//--------------------- .nv.info                  --------------------------
	.section	.nv.info,"",@"SHT_CUDA_INFO"
	.align	4


	//----- nvinfo : EIATTR_REGCOUNT
	.align		4
        /*0000*/ 	.byte	0x04, 0x2f
        /*0002*/ 	.short	(.L_1 - .L_0)
	.align		4
.L_0:
        /*0004*/ 	.word	index@(default_function_kernel)
        /*0008*/ 	.word	0x0000000c


	//----- nvinfo : EIATTR_FRAME_SIZE
	.align		4
.L_1:
        /*000c*/ 	.byte	0x04, 0x11
        /*000e*/ 	.short	(.L_3 - .L_2)
	.align		4
.L_2:
        /*0010*/ 	.word	index@(default_function_kernel)
        /*0014*/ 	.word	0x00000000


	//----- nvinfo : EIATTR_MIN_STACK_SIZE
	.align		4
.L_3:
        /*0018*/ 	.byte	0x04, 0x12
        /*001a*/ 	.short	(.L_5 - .L_4)
	.align		4
.L_4:
        /*001c*/ 	.word	index@(default_function_kernel)
        /*0020*/ 	.word	0x00000000
.L_5:


//--------------------- .nv.compat                --------------------------
	.section	.nv.compat,"",@"SHT_CUDA_COMPAT_INFO"
	.align	4
        /*0000*/ 	.byte	0x02, 0x09, 0x00, 0x00, 0x02, 0x02, 0x01, 0x00, 0x02, 0x05, 0x05, 0x00, 0x03, 0x07, 0x01, 0x01
        /*0010*/ 	.byte	0x02, 0x03, 0x00, 0x00, 0x02, 0x06, 0x01, 0x00, 0x04, 0x0b, 0x08, 0x00, 0x09, 0x00, 0x00, 0x00
        /*0020*/ 	.byte	0x00, 0x00, 0x00, 0x00


//--------------------- .nv.info.default_function_kernel --------------------------
	.section	.nv.info.default_function_kernel,"",@"SHT_CUDA_INFO"
	.sectionflags	@""
	.align	4


	//----- nvinfo : EIATTR_CUDA_API_VERSION
	.align		4
        /*0000*/ 	.byte	0x04, 0x37
        /*0002*/ 	.short	(.L_7 - .L_6)
.L_6:
        /*0004*/ 	.word	0x00000082


	//----- nvinfo : EIATTR_KPARAM_INFO
	.align		4
.L_7:
        /*0008*/ 	.byte	0x04, 0x17
        /*000a*/ 	.short	(.L_9 - .L_8)
.L_8:
        /*000c*/ 	.word	0x00000000
        /*0010*/ 	.short	0x0002
        /*0012*/ 	.short	0x0010
        /*0014*/ 	.byte	0x00, 0xf5, 0x21, 0x00


	//----- nvinfo : EIATTR_KPARAM_INFO
	.align		4
.L_9:
        /*0018*/ 	.byte	0x04, 0x17
        /*001a*/ 	.short	(.L_11 - .L_10)
.L_10:
        /*001c*/ 	.word	0x00000000
        /*0020*/ 	.short	0x0001
        /*0022*/ 	.short	0x0008
        /*0024*/ 	.byte	0x00, 0xf5, 0x21, 0x00


	//----- nvinfo : EIATTR_KPARAM_INFO
	.align		4
.L_11:
        /*0028*/ 	.byte	0x04, 0x17
        /*002a*/ 	.short	(.L_13 - .L_12)
.L_12:
        /*002c*/ 	.word	0x00000000
        /*0030*/ 	.short	0x0000
        /*0032*/ 	.short	0x0000
        /*0034*/ 	.byte	0x00, 0xf5, 0x21, 0x00


	//----- nvinfo : EIATTR_SPARSE_MMA_MASK
	.align		4
.L_13:
        /*0038*/ 	.byte	0x03, 0x50
        /*003a*/ 	.short	0x0000


	//----- nvinfo : EIATTR_MAXREG_COUNT
	.align		4
        /*003c*/ 	.byte	0x03, 0x1b
        /*003e*/ 	.short	0x00ff


	//----- nvinfo : EIATTR_MERCURY_ISA_VERSION
	.align		4
        /*0040*/ 	.byte	0x03, 0x5f
        /*0042*/ 	.short	0x0101


	//----- nvinfo : EIATTR_VRC_CTA_INIT_COUNT
	.align		4
        /*0044*/ 	.byte	0x02, 0x4a
	.zero		1
	.zero		1


	//----- nvinfo : EIATTR_EXIT_INSTR_OFFSETS
	.align		4
        /*0048*/ 	.byte	0x04, 0x1c
        /*004a*/ 	.short	(.L_15 - .L_14)


	//   ....[0]....
.L_14:
        /*004c*/ 	.word	0x00000170


	//----- nvinfo : EIATTR_MAX_THREADS
	.align		4
.L_15:
        /*0050*/ 	.byte	0x04, 0x05
        /*0052*/ 	.short	(.L_17 - .L_16)
.L_16:
        /*0054*/ 	.word	0x0000002a
        /*0058*/ 	.word	0x00000001
        /*005c*/ 	.word	0x00000001


	//----- nvinfo : EIATTR_CRS_STACK_SIZE
	.align		4
.L_17:
        /*0060*/ 	.byte	0x04, 0x1e
        /*0062*/ 	.short	(.L_19 - .L_18)
.L_18:
        /*0064*/ 	.word	0x00000000


	//----- nvinfo : EIATTR_CBANK_PARAM_SIZE
	.align		4
.L_19:
        /*0068*/ 	.byte	0x03, 0x19
        /*006a*/ 	.short	0x0018


	//----- nvinfo : EIATTR_PARAM_CBANK
	.align		4
        /*006c*/ 	.byte	0x04, 0x0a
        /*006e*/ 	.short	(.L_21 - .L_20)
	.align		4
.L_20:
        /*0070*/ 	.word	index@(.nv.constant0.default_function_kernel)
        /*0074*/ 	.short	0x0380
        /*0076*/ 	.short	0x0018


	//----- nvinfo : EIATTR_SW_WAR
	.align		4
.L_21:
        /*0078*/ 	.byte	0x04, 0x36
        /*007a*/ 	.short	(.L_23 - .L_22)
.L_22:
        /*007c*/ 	.word	0x00000008
.L_23:


//--------------------- .nv.callgraph             --------------------------
	.section	.nv.callgraph,"",@"SHT_CUDA_CALLGRAPH"
	.align	4
	.sectionentsize	8
	.align		4
        /*0000*/ 	.word	0x00000000
	.align		4
        /*0004*/ 	.word	0xffffffff
	.align		4
        /*0008*/ 	.word	0x00000000
	.align		4
        /*000c*/ 	.word	0xfffffffe
	.align		4
        /*0010*/ 	.word	0x00000000
	.align		4
        /*0014*/ 	.word	0xfffffffd
	.align		4
        /*0018*/ 	.word	0x00000000
	.align		4
        /*001c*/ 	.word	0xfffffffc


//--------------------- .text.default_function_kernel --------------------------
	.section	.text.default_function_kernel,"ax",@progbits
	.align	128
        .global         default_function_kernel
        .type           default_function_kernel,@function
        .size           default_function_kernel,(.L_x_3 - default_function_kernel)
        .other          default_function_kernel,@"STO_CUDA_ENTRY STV_DEFAULT"
default_function_kernel:
.text.default_function_kernel:
[----:B------:R-:W-:Y:S01]  /*0000*/  LDC R1, c[0x0][0x37c] ;  /* 0x0000df00ff017b82 */ /* 0x000fe20000000800 */
[----:B------:R-:W0:Y:S07]  /*0010*/  S2R R0, SR_CTAID.X ;  /* 0x0000000000007919 */ /* 0x000e2e0000002500 */
[----:B------:R-:W1:Y:S01]  /*0020*/  LDC.64 R2, c[0x0][0x390] ;  /* 0x0000e400ff027b82 */ /* 0x000e620000000a00 */
[----:B------:R-:W2:Y:S01]  /*0030*/  LDCU.64 UR4, c[0x0][0x358] ;  /* 0x00006b00ff0477ac */ /* 0x000ea20008000a00 */
[----:B------:R-:W0:Y:S06]  /*0040*/  S2R R7, SR_TID.X ;  /* 0x0000000000077919 */ /* 0x000e2c0000002100 */
[----:B------:R-:W3:Y:S01]  /*0050*/  LDC.64 R4, c[0x0][0x388] ;  /* 0x0000e200ff047b82 */ /* 0x000ee20000000a00 */
[----:B0-----:R-:W-:-:S04]  /*0060*/  IMAD R7, R0, 0x2a, R7 ;  /* 0x0000002a00077824 */ /* 0x001fc800078e0207 */
[----:B-1----:R-:W-:-:S05]  /*0070*/  IMAD.WIDE.U32 R2, R7, 0x4, R2 ;  /* 0x0000000407027825 */ /* 0x002fca00078e0002 */
[----:B--2---:R-:W2:Y:S01]  /*0080*/  LDG.E.CONSTANT R9, desc[UR4][R2.64] ;  /* 0x0000000402097981 */ /* 0x004ea2000c1e9900 */
[----:B------:R-:W-:Y:S01]  /*0090*/  BSSY.RECONVERGENT B0, `(.L_x_0) ;  /* 0x000000c000007945 */ /* 0x000fe20003800200 */
[----:B---3--:R-:W-:Y:S01]  /*00a0*/  IMAD.WIDE.U32 R4, R7, 0x4, R4 ;  /* 0x0000000407047825 */ /* 0x008fe200078e0004 */
[----:B--2---:R-:W-:-:S13]  /*00b0*/  FSETP.GT.AND P0, PT, R9, RZ, PT ;  /* 0x000000ff0900720b */ /* 0x004fda0003f04000 */
[----:B------:R-:W-:Y:S05]  /*00c0*/  @P0 BRA `(.L_x_1) ;  /* 0x0000000000200947 */ /* 0x000fea0003800000 */
[----:B------:R-:W0:Y:S01]  /*00d0*/  LDC.64 R2, c[0x0][0x380] ;  /* 0x0000e000ff027b82 */ /* 0x000e220000000a00 */
[----:B------:R-:W-:-:S04]  /*00e0*/  IMAD R7, R0, -0x1e, R7 ;  /* 0xffffffe200077824 */ /* 0x000fc800078e0207 */
[----:B------:R-:W-:-:S05]  /*00f0*/  IMAD.HI.U32 R0, R7, -0x77777777, RZ ;  /* 0x8888888907007827 */ /* 0x000fca00078e00ff */
[----:B------:R-:W-:-:S05]  /*0100*/  SHF.R.U32.HI R0, RZ, 0x3, R0 ;  /* 0x00000003ff007819 */ /* 0x000fca0000011600 */
[----:B------:R-:W-:-:S04]  /*0110*/  IMAD R7, R0, -0xf, R7 ;  /* 0xfffffff100077824 */ /* 0x000fc800078e0207 */
[----:B0-----:R-:W-:-:S06]  /*0120*/  IMAD.WIDE.U32 R2, R7, 0x4, R2 ;  /* 0x0000000407027825 */ /* 0x001fcc00078e0002 */
[----:B------:R-:W2:Y:S02]  /*0130*/  LDG.E.CONSTANT R2, desc[UR4][R2.64] ;  /* 0x0000000402027981 */ /* 0x000ea4000c1e9900 */
[----:B--2---:R-:W-:-:S07]  /*0140*/  FMUL R9, R9, R2 ;  /* 0x0000000209097220 */ /* 0x004fce0000400000 */
.L_x_1:
[----:B------:R-:W-:Y:S05]  /*0150*/  BSYNC.RECONVERGENT B0 ;  /* 0x0000000000007941 */ /* 0x000fea0003800200 */
.L_x_0:
[----:B------:R-:W-:Y:S01]  /*0160*/  STG.E desc[UR4][R4.64], R9 ;  /* 0x0000000904007986 */ /* 0x000fe2000c101904 */
[----:B------:R-:W-:Y:S05]  /*0170*/  EXIT ;  /* 0x000000000000794d */ /* 0x000fea0003800000 */
.L_x_2:
[----:B------:R-:W-:-:S00]  /*0180*/  BRA `(.L_x_2) ;  /* 0xfffffffc00fc7947 */ /* 0x000fc0000383ffff */
[----:B------:R-:W-:-:S00]  /*0190*/  NOP ;  /* 0x0000000000007918 */ /* 0x000fc00000000000 */
        /* <DEDUP_REMOVED lines=14> */
.L_x_3:


//--------------------- .nv.shared.reserved.0     --------------------------
	.section	.nv.shared.reserved.0,"aw",@nobits
	.weak		__nv_reservedSMEM_offset_0_alias
	.size		__nv_reservedSMEM_offset_0_alias, 0, 64
	.other		__nv_reservedSMEM_offset_0_alias,@"STO_CUDA_RESERVED_SHARED STV_DEFAULT"
__nv_reservedSMEM_offset_0_alias:
	.zero		0
	.zero		64


//--------------------- .nv.constant0.default_function_kernel --------------------------
	.section	.nv.constant0.default_function_kernel,"a",@progbits
	.sectionflags	@""
	.align	4
.nv.constant0.default_function_kernel:
	.zero		920


//--------------------- SYMBOLS --------------------------

	.type		.nv.reservedSmem.offset0,@object
	.size		.nv.reservedSmem.offset0,0x4
